	.headerflags	@"EF_CUDA_TEXMODE_UNIFIED EF_CUDA_64BIT_ADDRESS EF_CUDA_ACCELERATORS EF_CUDA_SM90 EF_CUDA_VIRTUAL_SM(EF_CUDA_SM90)"
	.elftype	@"ET_EXEC"


//--------------------- .nv.info                  --------------------------
	.section	.nv.info,"",@"SHT_CUDA_INFO"
	.align	4


	//----- nvinfo : EIATTR_REGCOUNT
	.align		4
        /*0000*/ 	.byte	0x04, 0x2f
        /*0002*/ 	.short	(.L_3 - .L_2)
	.align		4
.L_2:
        /*0004*/ 	.word	index@(triton_poi_fused_clamp_min_div_linalg_vector_norm_mul_2)
        /*0008*/ 	.word	0x0000001e


	//----- nvinfo : EIATTR_MIN_STACK_SIZE
	.align		4
.L_3:
        /*000c*/ 	.byte	0x04, 0x12
        /*000e*/ 	.short	(.L_5 - .L_4)
	.align		4
.L_4:
        /*0010*/ 	.word	index@(triton_poi_fused_clamp_min_div_linalg_vector_norm_mul_2)
        /*0014*/ 	.word	0x00000000


	//----- nvinfo : EIATTR_FRAME_SIZE
	.align		4
.L_5:
        /*0018*/ 	.byte	0x04, 0x11
        /*001a*/ 	.short	(.L_7 - .L_6)
	.align		4
.L_6:
        /*001c*/ 	.word	index@(triton_poi_fused_clamp_min_div_linalg_vector_norm_mul_2)
        /*0020*/ 	.word	0x00000000


	//----- nvinfo : EIATTR_MIN_STACK_SIZE
	.align		4
.L_7:
        /*0024*/ 	.byte	0x04, 0x12
        /*0026*/ 	.short	(.L_9 - .L_8)
	.align		4
.L_8:
        /*0028*/ 	.word	index@(triton_poi_fused_clamp_min_div_linalg_vector_norm_mul_2)
        /*002c*/ 	.word	0x00000000
.L_9:


//--------------------- .nv.info.triton_poi_fused_clamp_min_div_linalg_vector_norm_mul_2 --------------------------
	.section	.nv.info.triton_poi_fused_clamp_min_div_linalg_vector_norm_mul_2,"",@"SHT_CUDA_INFO"
	.sectionflags	@""
	.align	4


	//----- nvinfo : EIATTR_CUDA_API_VERSION
	.align		4
        /*0000*/ 	.byte	0x04, 0x37
        /*0002*/ 	.short	(.L_11 - .L_10)
.L_10:
        /*0004*/ 	.word	0x0000007c


	//----- nvinfo : EIATTR_KPARAM_INFO
	.align		4
.L_11:
        /*0008*/ 	.byte	0x04, 0x17
        /*000a*/ 	.short	(.L_13 - .L_12)
.L_12:
        /*000c*/ 	.word	0x00000000
        /*0010*/ 	.short	0x0003
        /*0012*/ 	.short	0x0018
        /*0014*/ 	.byte	0x00, 0xf0, 0x11, 0x00


	//----- nvinfo : EIATTR_KPARAM_INFO
	.align		4
.L_13:
        /*0018*/ 	.byte	0x04, 0x17
        /*001a*/ 	.short	(.L_15 - .L_14)
.L_14:
        /*001c*/ 	.word	0x00000000
        /*0020*/ 	.short	0x0002
        /*0022*/ 	.short	0x0010
        /*0024*/ 	.byte	0x00, 0xf4, 0x21, 0x00


	//----- nvinfo : EIATTR_KPARAM_INFO
	.align		4
.L_15:
        /*0028*/ 	.byte	0x04, 0x17
        /*002a*/ 	.short	(.L_17 - .L_16)
.L_16:
        /*002c*/ 	.word	0x00000000
        /*0030*/ 	.short	0x0001
        /*0032*/ 	.short	0x0008
        /*0034*/ 	.byte	0x00, 0xf4, 0x21, 0x00


	//----- nvinfo : EIATTR_KPARAM_INFO
	.align		4
.L_17:
        /*0038*/ 	.byte	0x04, 0x17
        /*003a*/ 	.short	(.L_19 - .L_18)
.L_18:
        /*003c*/ 	.word	0x00000000
        /*0040*/ 	.short	0x0000
        /*0042*/ 	.short	0x0000
        /*0044*/ 	.byte	0x00, 0xf4, 0x21, 0x00


	//----- nvinfo : EIATTR_SPARSE_MMA_MASK
	.align		4
.L_19:
        /*0048*/ 	.byte	0x03, 0x50
        /*004a*/ 	.short	0x0000


	//----- nvinfo : EIATTR_MAXREG_COUNT
	.align		4
        /*004c*/ 	.byte	0x03, 0x1b
        /*004e*/ 	.short	0x00ff


	//----- nvinfo : EIATTR_EXIT_INSTR_OFFSETS
	.align		4
        /*0050*/ 	.byte	0x04, 0x1c
        /*0052*/ 	.short	(.L_21 - .L_20)


	//   ....[0]....
.L_20:
        /*0054*/ 	.word	0x00000500


	//   ....[1]....
        /*0058*/ 	.word	0x00000520


	//----- nvinfo : EIATTR_REQNTID
	.align		4
.L_21:
        /*005c*/ 	.byte	0x04, 0x10
        /*005e*/ 	.short	(.L_23 - .L_22)
.L_22:
        /*0060*/ 	.word	0x00000080
        /*0064*/ 	.word	0x00000001
        /*0068*/ 	.word	0x00000001


	//----- nvinfo : EIATTR_CBANK_PARAM_SIZE
	.align		4
.L_23:
        /*006c*/ 	.byte	0x03, 0x19
        /*006e*/ 	.short	0x001c


	//----- nvinfo : EIATTR_PARAM_CBANK
	.align		4
        /*0070*/ 	.byte	0x04, 0x0a
        /*0072*/ 	.short	(.L_25 - .L_24)
	.align		4
.L_24:
        /*0074*/ 	.word	index@(.nv.constant0.triton_poi_fused_clamp_min_div_linalg_vector_norm_mul_2)
        /*0078*/ 	.short	0x0210
        /*007a*/ 	.short	0x001c


	//----- nvinfo : EIATTR_SW_WAR
	.align		4
.L_25:
        /*007c*/ 	.byte	0x04, 0x36
        /*007e*/ 	.short	(.L_27 - .L_26)
.L_26:
        /*0080*/ 	.word	0x00000008
.L_27:


//--------------------- .nv.callgraph             --------------------------
	.section	.nv.callgraph,"",@"SHT_CUDA_CALLGRAPH"
	.align	4
	.sectionentsize	8
	.align		4
        /*0000*/ 	.word	0x00000000
	.align		4
        /*0004*/ 	.word	0xffffffff
	.align		4
        /*0008*/ 	.word	0x00000000
	.align		4
        /*000c*/ 	.word	0xfffffffe
	.align		4
        /*0010*/ 	.word	0x00000000
	.align		4
        /*0014*/ 	.word	0xfffffffd
	.align		4
        /*0018*/ 	.word	0x00000000
	.align		4
        /*001c*/ 	.word	0xfffffffc


//--------------------- .nv.constant4             --------------------------
	.section	.nv.constant4,"a",@progbits
	.align	8
	.align		8
.nv.constant4:
        /*0000*/ 	.dword	_$_str
	.align		8
        /*0008*/ 	.dword	_$_str_$_2


//--------------------- .text.triton_poi_fused_clamp_min_div_linalg_vector_norm_mul_2 --------------------------
	.section	.text.triton_poi_fused_clamp_min_div_linalg_vector_norm_mul_2,"ax",@progbits
	.align	128
        .global         triton_poi_fused_clamp_min_div_linalg_vector_norm_mul_2
        .type           triton_poi_fused_clamp_min_div_linalg_vector_norm_mul_2,@function
        .size           triton_poi_fused_clamp_min_div_linalg_vector_norm_mul_2,(.L_x_1 - triton_poi_fused_clamp_min_div_linalg_vector_norm_mul_2)
        .other          triton_poi_fused_clamp_min_div_linalg_vector_norm_mul_2,@"STO_CUDA_ENTRY STV_DEFAULT"
triton_poi_fused_clamp_min_div_linalg_vector_norm_mul_2:
.text.triton_poi_fused_clamp_min_div_linalg_vector_norm_mul_2:
[----:B------:R-:W0:Y:S01]  /*0000*/  LDC R1, c[0x0][0x28] ;  /* 0x00000a00ff017b82 */ /* 0x000e220000000800 */
[----:B------:R-:W1:Y:S07]  /*0010*/  S2R R7, SR_TID.X ;  /* 0x0000000000077919 */ /* 0x000e6e0000002100 */
[----:B------:R-:W2:Y:S01]  /*0020*/  LDC.64 R2, c[0x0][0x210] ;  /* 0x00008400ff027b82 */ /* 0x000ea20000000a00 */
[----:B------:R-:W-:Y:S01]  /*0030*/  CS2R R8, SRZ ;  /* 0x0000000000087805 */ /* 0x000fe2000001ff00 */
[----:B------:R-:W-:Y:S01]  /*0040*/  ULDC.64 UR4, c[0x0][0x208] ;  /* 0x0000820000047ab9 */ /* 0x000fe20000000a00 */
[----:B------:R-:W3:Y:S05]  /*0050*/  S2R R0, SR_CTAID.X ;  /* 0x0000000000007919 */ /* 0x000eea0000002500 */
[----:B------:R-:W4:Y:S01]  /*0060*/  LDC.64 R4, c[0x0][0x218] ;  /* 0x00008600ff047b82 */ /* 0x000f220000000a00 */
[----:B-1----:R-:W-:-:S02]  /*0070*/  LOP3.LUT R7, R7, 0x7f, RZ, 0xc0, !PT ;  /* 0x0000007f07077812 */ /* 0x002fc400078ec0ff */
[----:B---3--:R-:W-:Y:S02]  /*0080*/  SHF.R.S32.HI R6, RZ, 0x18, R0 ;  /* 0x00000018ff067819 */ /* 0x008fe40000011400 */
[----:B------:R-:W-:Y:S02]  /*0090*/  LEA R7, R0, R7, 0x7 ;  /* 0x0000000700077211 */ /* 0x000fe400078e38ff */
[----:B------:R-:W-:Y:S02]  /*00a0*/  SGXT R0, R6, 0x1 ;  /* 0x000000010600781a */ /* 0x000fe40000000200 */
[----:B------:R-:W-:Y:S02]  /*00b0*/  ISETP.GE.AND P0, PT, R7, 0x100, PT ;  /* 0x000001000700780c */ /* 0x000fe40003f06270 */
[CC--:B------:R-:W-:Y:S02]  /*00c0*/  LEA.HI R6, R0.reuse, R7.reuse, RZ, 0x4 ;  /* 0x0000000700067211 */ /* 0x0c0fe400078f20ff */
[----:B------:R-:W-:-:S02]  /*00d0*/  LEA.HI R0, R0, R7, RZ, 0x6 ;  /* 0x0000000700007211 */ /* 0x000fc400078f30ff */
[----:B------:R-:W-:Y:S02]  /*00e0*/  LOP3.LUT R6, R6, 0xfffffff0, RZ, 0xc0, !PT ;  /* 0xfffffff006067812 */ /* 0x000fe400078ec0ff */
[----:B------:R-:W-:-:S04]  /*00f0*/  LOP3.LUT R0, R0, 0xffffffc0, RZ, 0xc0, !PT ;  /* 0xffffffc000007812 */ /* 0x000fc800078ec0ff */
[----:B------:R-:W-:Y:S01]  /*0100*/  IADD3 R15, R0, R7, -R6 ;  /* 0x00000007000f7210 */ /* 0x000fe20007ffe806 */
[----:B------:R-:W-:Y:S01]  /*0110*/  HFMA2.MMA R6, -RZ, RZ, 0, 0 ;  /* 0x00000000ff067435 */ /* 0x000fe200000001ff */
[----:B------:R-:W-:Y:S02]  /*0120*/  MOV R0, RZ ;  /* 0x000000ff00007202 */ /* 0x000fe40000000f00 */
[----:B------:R-:W-:Y:S01]  /*0130*/  IADD3 R25, R15, 0x10, RZ ;  /* 0x000000100f197810 */ /* 0x000fe20007ffe0ff */
[----:B--2---:R-:W-:Y:S01]  /*0140*/  IMAD.WIDE R10, R15, 0x4, R2 ;  /* 0x000000040f0a7825 */ /* 0x004fe200078e0202 */
[----:B------:R-:W-:-:S03]  /*0150*/  IADD3 R21, R15, 0x20, RZ ;  /* 0x000000200f157810 */ /* 0x000fc60007ffe0ff */
[C---:B------:R-:W-:Y:S01]  /*0160*/  IMAD.WIDE R22, R25.reuse, 0x4, R2 ;  /* 0x0000000419167825 */ /* 0x040fe200078e0202 */
[----:B------:R-:W-:Y:S02]  /*0170*/  IADD3 R27, R15, 0x30, RZ ;  /* 0x000000300f1b7810 */ /* 0x000fe40007ffe0ff */
[----:B------:R-:W-:Y:S01]  /*0180*/  CS2R R12, SRZ ;  /* 0x00000000000c7805 */ /* 0x000fe2000001ff00 */
[----:B------:R1:W2:Y:S01]  /*0190*/  @!P0 LDG.E.EL R6, desc[UR4][R10.64] ;  /* 0x000000040a068981 */ /* 0x0002a2000c2e1900 */
[----:B----4-:R-:W-:-:S03]  /*01a0*/  IMAD.WIDE R24, R25, 0x4, R4 ;  /* 0x0000000419187825 */ /* 0x010fc600078e0204 */
[----:B------:R-:W3:Y:S01]  /*01b0*/  @!P0 LDG.E.EL R8, desc[UR4][R22.64] ;  /* 0x0000000416088981 */ /* 0x000ee2000c2e1900 */
[----:B------:R-:W-:-:S03]  /*01c0*/  IMAD.WIDE R18, R21, 0x4, R2 ;  /* 0x0000000415127825 */ /* 0x000fc600078e0202 */
[----:B------:R4:W5:Y:S01]  /*01d0*/  @!P0 LDG.E.EL R0, desc[UR4][R24.64] ;  /* 0x0000000418008981 */ /* 0x000962000c2e1900 */
[----:B------:R-:W-:-:S03]  /*01e0*/  IMAD.WIDE R14, R15, 0x4, R4 ;  /* 0x000000040f0e7825 */ /* 0x000fc600078e0204 */
[----:B------:R-:W5:Y:S01]  /*01f0*/  @!P0 LDG.E.EL R9, desc[UR4][R18.64] ;  /* 0x0000000412098981 */ /* 0x000f62000c2e1900 */
[----:B-1----:R-:W-:Y:S01]  /*0200*/  IMAD.WIDE R10, R21, 0x4, R4 ;  /* 0x00000004150a7825 */ /* 0x002fe200078e0204 */
[----:B------:R-:W-:Y:S02]  /*0210*/  CS2R R20, SRZ ;  /* 0x0000000000147805 */ /* 0x000fe4000001ff00 */
[----:B------:R-:W5:Y:S01]  /*0220*/  @!P0 LDG.E.EL R13, desc[UR4][R14.64] ;  /* 0x000000040e0d8981 */ /* 0x000f62000c2e1900 */
[----:B------:R-:W-:-:S03]  /*0230*/  IMAD.WIDE R16, R27, 0x4, R2 ;  /* 0x000000041b107825 */ /* 0x000fc600078e0202 */
[----:B------:R-:W5:Y:S01]  /*0240*/  @!P0 LDG.E.EL R20, desc[UR4][R10.64] ;  /* 0x000000040a148981 */ /* 0x000f62000c2e1900 */
[----:B----4-:R-:W-:-:S03]  /*0250*/  IMAD.WIDE R24, R27, 0x4, R4 ;  /* 0x000000041b187825 */ /* 0x010fc600078e0204 */
[----:B------:R-:W4:Y:S04]  /*0260*/  @!P0 LDG.E.EL R12, desc[UR4][R16.64] ;  /* 0x00000004100c8981 */ /* 0x000f28000c2e1900 */
[----:B------:R-:W4:Y:S01]  /*0270*/  @!P0 LDG.E.EL R21, desc[UR4][R24.64] ;  /* 0x0000000418158981 */ /* 0x000f22000c2e1900 */
[----:B------:R-:W-:Y:S01]  /*0280*/  CS2R R22, SRZ ;  /* 0x0000000000167805 */ /* 0x000fe2000001ff00 */
[----:B------:R-:W-:-:S04]  /*0290*/  IMAD.WIDE R2, R7, 0x4, R2 ;  /* 0x0000000407027825 */ /* 0x000fc800078e0202 */
[C---:B------:R-:W-:Y:S01]  /*02a0*/  IMAD.WIDE R4, R7.reuse, 0x4, R4 ;  /* 0x0000000407047825 */ /* 0x040fe200078e0204 */
[----:B------:R1:W4:Y:S04]  /*02b0*/  @!P0 LDG.E R23, desc[UR4][R2.64] ;  /* 0x0000000402178981 */ /* 0x000328000c1e1900 */
[----:B------:R2:W4:Y:S01]  /*02c0*/  @!P0 LDG.E R22, desc[UR4][R4.64] ;  /* 0x0000000404168981 */ /* 0x000522000c1e1900 */
[----:B-1----:R-:W1:Y:S02]  /*02d0*/  LDC.64 R2, c[0x0][0x220] ;  /* 0x00008800ff027b82 */ /* 0x002e640000000a00 */
[----:B-1----:R-:W-:-:S04]  /*02e0*/  IMAD.WIDE R2, R7, 0x4, R2 ;  /* 0x0000000407027825 */ /* 0x002fc800078e0202 */
[----:B---3--:R-:W-:-:S04]  /*02f0*/  FMUL R15, R8, R8 ;  /* 0x00000008080f7220 */ /* 0x008fc80000400000 */
[----:B--2---:R-:W-:Y:S01]  /*0300*/  FFMA R6, R6, R6, R15 ;  /* 0x0000000606067223 */ /* 0x004fe2000000000f */
[----:B-----5:R-:W-:-:S03]  /*0310*/  FMUL R0, R0, R0 ;  /* 0x0000000000007220 */ /* 0x020fc60000400000 */
[----:B------:R-:W-:Y:S01]  /*0320*/  FFMA R9, R9, R9, R6 ;  /* 0x0000000909097223 */ /* 0x000fe20000000006 */
[----:B------:R-:W-:-:S04]  /*0330*/  FFMA R13, R13, R13, R0 ;  /* 0x0000000d0d0d7223 */ /* 0x000fc80000000000 */
[----:B------:R-:W-:Y:S01]  /*0340*/  FFMA R20, R20, R20, R13 ;  /* 0x0000001414147223 */ /* 0x000fe2000000000d */
[----:B----4-:R-:W-:-:S04]  /*0350*/  FFMA R9, R12, R12, R9 ;  /* 0x0000000c0c097223 */ /* 0x010fc80000000009 */
[----:B------:R-:W1:Y:S01]  /*0360*/  MUFU.SQRT R0, R9 ;  /* 0x0000000900007308 */ /* 0x000e620000002000 */
[----:B------:R-:W-:-:S07]  /*0370*/  FFMA R20, R21, R21, R20 ;  /* 0x0000001515147223 */ /* 0x000fce0000000014 */
[----:B------:R-:W2:Y:S01]  /*0380*/  MUFU.SQRT R6, R20 ;  /* 0x0000001400067308 */ /* 0x000ea20000002000 */
[C---:B-1----:R-:W-:Y:S02]  /*0390*/  FSETP.GT.AND P2, PT, R0.reuse, 9.9999999392252902908e-09, PT ;  /* 0x322bcc770000780b */ /* 0x042fe40003f44000 */
[----:B------:R-:W-:Y:S02]  /*03a0*/  FSETP.NAN.AND P3, PT, R0, R0, PT ;  /* 0x000000000000720b */ /* 0x000fe40003f68000 */
[----:B--2---:R-:W-:-:S09]  /*03b0*/  FSETP.GT.AND P1, PT, R6, 9.9999999392252902908e-09, PT ;  /* 0x322bcc770600780b */ /* 0x004fd20003f24000 */
[----:B------:R-:W-:Y:S02]  /*03c0*/  @!P2 FSEL R0, R0, 9.9999999392252902908e-09, P3 ;  /* 0x322bcc770000a808 */ /* 0x000fe40001800000 */
[----:B------:R-:W-:Y:S02]  /*03d0*/  FSETP.NAN.AND P3, PT, R6, R6, PT ;  /* 0x000000060600720b */ /* 0x000fe40003f68000 */
[----:B------:R-:W-:Y:S02]  /*03e0*/  FSETP.GT.AND P2, PT, R0, 8.50705917302346158658e+37, PT ;  /* 0x7e8000000000780b */ /* 0x000fe40003f44000 */
[----:B------:R-:W-:Y:S02]  /*03f0*/  @!P1 FSEL R6, R6, 9.9999999392252902908e-09, P3 ;  /* 0x322bcc7706069808 */ /* 0x000fe40001800000 */
[----:B------:R-:W-:Y:S02]  /*0400*/  FSETP.GEU.AND P3, PT, R0, 1.175494350822287508e-38, PT ;  /* 0x008000000000780b */ /* 0x000fe40003f6e000 */
[----:B------:R-:W-:-:S02]  /*0410*/  FSETP.GT.AND P1, PT, R6, 8.50705917302346158658e+37, PT ;  /* 0x7e8000000600780b */ /* 0x000fc40003f24000 */
[----:B------:R-:W-:-:S05]  /*0420*/  FSETP.GEU.AND P4, PT, R6, 1.175494350822287508e-38, PT ;  /* 0x008000000600780b */ /* 0x000fca0003f8e000 */
[----:B------:R-:W-:-:S04]  /*0430*/  @P2 FMUL R0, R0, 0.25 ;  /* 0x3e80000000002820 */ /* 0x000fc80000400000 */
[----:B------:R-:W-:Y:S02]  /*0440*/  @!P3 FMUL R0, R0, 16777216 ;  /* 0x4b8000000000b820 */ /* 0x000fe40000400000 */
[----:B------:R-:W-:-:S04]  /*0450*/  @P1 FMUL R6, R6, 0.25 ;  /* 0x3e80000006061820 */ /* 0x000fc80000400000 */
[----:B------:R-:W-:Y:S01]  /*0460*/  @!P4 FMUL R6, R6, 16777216 ;  /* 0x4b8000000606c820 */ /* 0x000fe20000400000 */
[----:B------:R-:W1:Y:S01]  /*0470*/  MUFU.RCP R0, R0 ;  /* 0x0000000000007308 */ /* 0x000e620000001000 */
[----:B------:R-:W-:-:S07]  /*0480*/  @P2 FMUL R23, R23, 0.25 ;  /* 0x3e80000017172820 */ /* 0x000fce0000400000 */
[----:B0-----:R-:W0:Y:S01]  /*0490*/  MUFU.RCP R5, R6 ;  /* 0x0000000600057308 */ /* 0x001e220000001000 */
[----:B------:R-:W-:Y:S01]  /*04a0*/  @P1 FMUL R22, R22, 0.25 ;  /* 0x3e80000016161820 */ /* 0x000fe20000400000 */
[----:B------:R-:W-:-:S03]  /*04b0*/  @!P3 FMUL R23, R23, 16777216 ;  /* 0x4b8000001717b820 */ /* 0x000fc60000400000 */
[----:B------:R-:W-:Y:S01]  /*04c0*/  @!P4 FMUL R22, R22, 16777216 ;  /* 0x4b8000001616c820 */ /* 0x000fe20000400000 */
[----:B-1----:R-:W-:-:S03]  /*04d0*/  FMUL R23, R0, R23 ;  /* 0x0000001700177220 */ /* 0x002fc60000400000 */
[----:B0-----:R-:W-:-:S04]  /*04e0*/  FMUL R22, R5, R22 ;  /* 0x0000001605167220 */ /* 0x001fc80000400000 */
[----:B------:R-:W-:Y:S01]  /*04f0*/  FMUL R23, R23, R22 ;  /* 0x0000001617177220 */ /* 0x000fe20000400000 */
[----:B------:R-:W-:Y:S06]  /*0500*/  @P0 EXIT ;  /* 0x000000000000094d */ /* 0x000fec0003800000 */
[----:B------:R-:W-:Y:S01]  /*0510*/  STG.E desc[UR4][R2.64], R23 ;  /* 0x0000001702007986 */ /* 0x000fe2000c101904 */
[----:B------:R-:W-:Y:S05]  /*0520*/  EXIT ;  /* 0x000000000000794d */ /* 0x000fea0003800000 */
.L_x_0:
[----:B------:R-:W-:-:S00]  /*0530*/  BRA `(.L_x_0) ;  /* 0xfffffffc00fc7947 */ /* 0x000fc0000383ffff */
[----:B------:R-:W-:-:S00]  /*0540*/  NOP ;  /* 0x0000000000007918 */ /* 0x000fc00000000000 */
        /* <DEDUP_REMOVED lines=11> */
.L_x_1:


//--------------------- .nv.global.init           --------------------------
	.section	.nv.global.init,"aw",@progbits
.nv.global.init:
	.type		_$_str,@object
	.size		_$_str,(_$_str_$_2 - _$_str)
_$_str:
        /*0000*/ 	.byte	0x5f, 0x5f, 0x43, 0x55, 0x44, 0x41, 0x5f, 0x46, 0x54, 0x5a, 0x00
	.type		_$_str_$_2,@object
	.size		_$_str_$_2,(.L_1 - _$_str_$_2)
_$_str_$_2:
        /*000b*/ 	.byte	0x5f, 0x5f, 0x43, 0x55, 0x44, 0x41, 0x5f, 0x50, 0x52, 0x45, 0x43, 0x5f, 0x53, 0x51, 0x52, 0x54
        /*001b*/ 	.byte	0x00
.L_1:


//--------------------- .nv.constant0.triton_poi_fused_clamp_min_div_linalg_vector_norm_mul_2 --------------------------
	.section	.nv.constant0.triton_poi_fused_clamp_min_div_linalg_vector_norm_mul_2,"a",@progbits
	.sectionflags	@""
	.align	4
.nv.constant0.triton_poi_fused_clamp_min_div_linalg_vector_norm_mul_2:
	.zero		556
